	.headerflags	@"EF_CUDA_TEXMODE_UNIFIED EF_CUDA_64BIT_ADDRESS EF_CUDA_ACCELERATORS EF_CUDA_SM90 EF_CUDA_VIRTUAL_SM(EF_CUDA_SM90)"
	.elftype	@"ET_EXEC"


//--------------------- .nv.info                  --------------------------
	.section	.nv.info,"",@"SHT_CUDA_INFO"
	.align	4


	//----- nvinfo : EIATTR_REGCOUNT
	.align		4
        /*0000*/ 	.byte	0x04, 0x2f
        /*0002*/ 	.short	(.L_3 - .L_2)
	.align		4
.L_2:
        /*0004*/ 	.word	index@(triton_poi_fused__native_batch_norm_legit_no_training_relu_45)
        /*0008*/ 	.word	0x00000020


	//----- nvinfo : EIATTR_MIN_STACK_SIZE
	.align		4
.L_3:
        /*000c*/ 	.byte	0x04, 0x12
        /*000e*/ 	.short	(.L_5 - .L_4)
	.align		4
.L_4:
        /*0010*/ 	.word	index@(triton_poi_fused__native_batch_norm_legit_no_training_relu_45)
        /*0014*/ 	.word	0x00000000


	//----- nvinfo : EIATTR_FRAME_SIZE
	.align		4
.L_5:
        /*0018*/ 	.byte	0x04, 0x11
        /*001a*/ 	.short	(.L_7 - .L_6)
	.align		4
.L_6:
        /*001c*/ 	.word	index@(triton_poi_fused__native_batch_norm_legit_no_training_relu_45)
        /*0020*/ 	.word	0x00000000


	//----- nvinfo : EIATTR_MIN_STACK_SIZE
	.align		4
.L_7:
        /*0024*/ 	.byte	0x04, 0x12
        /*0026*/ 	.short	(.L_9 - .L_8)
	.align		4
.L_8:
        /*0028*/ 	.word	index@(triton_poi_fused__native_batch_norm_legit_no_training_relu_45)
        /*002c*/ 	.word	0x00000000
.L_9:


//--------------------- .nv.info.triton_poi_fused__native_batch_norm_legit_no_training_relu_45 --------------------------
	.section	.nv.info.triton_poi_fused__native_batch_norm_legit_no_training_relu_45,"",@"SHT_CUDA_INFO"
	.sectionflags	@""
	.align	4


	//----- nvinfo : EIATTR_CUDA_API_VERSION
	.align		4
        /*0000*/ 	.byte	0x04, 0x37
        /*0002*/ 	.short	(.L_11 - .L_10)
.L_10:
        /*0004*/ 	.word	0x0000007c


	//----- nvinfo : EIATTR_KPARAM_INFO
	.align		4
.L_11:
        /*0008*/ 	.byte	0x04, 0x17
        /*000a*/ 	.short	(.L_13 - .L_12)
.L_12:
        /*000c*/ 	.word	0x00000000
        /*0010*/ 	.short	0x0007
        /*0012*/ 	.short	0x0034
        /*0014*/ 	.byte	0x00, 0xf0, 0x11, 0x00


	//----- nvinfo : EIATTR_KPARAM_INFO
	.align		4
.L_13:
        /*0018*/ 	.byte	0x04, 0x17
        /*001a*/ 	.short	(.L_15 - .L_14)
.L_14:
        /*001c*/ 	.word	0x00000000
        /*0020*/ 	.short	0x0006
        /*0022*/ 	.short	0x0030
        /*0024*/ 	.byte	0x00, 0xf0, 0x11, 0x00


	//----- nvinfo : EIATTR_KPARAM_INFO
	.align		4
.L_15:
        /*0028*/ 	.byte	0x04, 0x17
        /*002a*/ 	.short	(.L_17 - .L_16)
.L_16:
        /*002c*/ 	.word	0x00000000
        /*0030*/ 	.short	0x0005
        /*0032*/ 	.short	0x0028
        /*0034*/ 	.byte	0x00, 0xf4, 0x21, 0x00


	//----- nvinfo : EIATTR_KPARAM_INFO
	.align		4
.L_17:
        /*0038*/ 	.byte	0x04, 0x17
        /*003a*/ 	.short	(.L_19 - .L_18)
.L_18:
        /*003c*/ 	.word	0x00000000
        /*0040*/ 	.short	0x0004
        /*0042*/ 	.short	0x0020
        /*0044*/ 	.byte	0x00, 0xf4, 0x21, 0x00


	//----- nvinfo : EIATTR_KPARAM_INFO
	.align		4
.L_19:
        /*0048*/ 	.byte	0x04, 0x17
        /*004a*/ 	.short	(.L_21 - .L_20)
.L_20:
        /*004c*/ 	.word	0x00000000
        /*0050*/ 	.short	0x0003
        /*0052*/ 	.short	0x0018
        /*0054*/ 	.byte	0x00, 0xf4, 0x21, 0x00


	//----- nvinfo : EIATTR_KPARAM_INFO
	.align		4
.L_21:
        /*0058*/ 	.byte	0x04, 0x17
        /*005a*/ 	.short	(.L_23 - .L_22)
.L_22:
        /*005c*/ 	.word	0x00000000
        /*0060*/ 	.short	0x0002
        /*0062*/ 	.short	0x0010
        /*0064*/ 	.byte	0x00, 0xf4, 0x21, 0x00


	//----- nvinfo : EIATTR_KPARAM_INFO
	.align		4
.L_23:
        /*0068*/ 	.byte	0x04, 0x17
        /*006a*/ 	.short	(.L_25 - .L_24)
.L_24:
        /*006c*/ 	.word	0x00000000
        /*0070*/ 	.short	0x0001
        /*0072*/ 	.short	0x0008
        /*0074*/ 	.byte	0x00, 0xf4, 0x21, 0x00


	//----- nvinfo : EIATTR_KPARAM_INFO
	.align		4
.L_25:
        /*0078*/ 	.byte	0x04, 0x17
        /*007a*/ 	.short	(.L_27 - .L_26)
.L_26:
        /*007c*/ 	.word	0x00000000
        /*0080*/ 	.short	0x0000
        /*0082*/ 	.short	0x0000
        /*0084*/ 	.byte	0x00, 0xf4, 0x21, 0x00


	//----- nvinfo : EIATTR_SPARSE_MMA_MASK
	.align		4
.L_27:
        /*0088*/ 	.byte	0x03, 0x50
        /*008a*/ 	.short	0x0000


	//----- nvinfo : EIATTR_MAXREG_COUNT
	.align		4
        /*008c*/ 	.byte	0x03, 0x1b
        /*008e*/ 	.short	0x00ff


	//----- nvinfo : EIATTR_EXIT_INSTR_OFFSETS
	.align		4
        /*0090*/ 	.byte	0x04, 0x1c
        /*0092*/ 	.short	(.L_29 - .L_28)


	//   ....[0]....
.L_28:
        /*0094*/ 	.word	0x00000b00


	//   ....[1]....
        /*0098*/ 	.word	0x00000bd0


	//----- nvinfo : EIATTR_REQNTID
	.align		4
.L_29:
        /*009c*/ 	.byte	0x04, 0x10
        /*009e*/ 	.short	(.L_31 - .L_30)
.L_30:
        /*00a0*/ 	.word	0x00000080
        /*00a4*/ 	.word	0x00000001
        /*00a8*/ 	.word	0x00000001


	//----- nvinfo : EIATTR_CBANK_PARAM_SIZE
	.align		4
.L_31:
        /*00ac*/ 	.byte	0x03, 0x19
        /*00ae*/ 	.short	0x0038


	//----- nvinfo : EIATTR_PARAM_CBANK
	.align		4
        /*00b0*/ 	.byte	0x04, 0x0a
        /*00b2*/ 	.short	(.L_33 - .L_32)
	.align		4
.L_32:
        /*00b4*/ 	.word	index@(.nv.constant0.triton_poi_fused__native_batch_norm_legit_no_training_relu_45)
        /*00b8*/ 	.short	0x0210
        /*00ba*/ 	.short	0x0038


	//----- nvinfo : EIATTR_SW_WAR
	.align		4
.L_33:
        /*00bc*/ 	.byte	0x04, 0x36
        /*00be*/ 	.short	(.L_35 - .L_34)
.L_34:
        /*00c0*/ 	.word	0x00000008
.L_35:


//--------------------- .nv.callgraph             --------------------------
	.section	.nv.callgraph,"",@"SHT_CUDA_CALLGRAPH"
	.align	4
	.sectionentsize	8
	.align		4
        /*0000*/ 	.word	0x00000000
	.align		4
        /*0004*/ 	.word	0xffffffff
	.align		4
        /*0008*/ 	.word	0x00000000
	.align		4
        /*000c*/ 	.word	0xfffffffe
	.align		4
        /*0010*/ 	.word	0x00000000
	.align		4
        /*0014*/ 	.word	0xfffffffd
	.align		4
        /*0018*/ 	.word	0x00000000
	.align		4
        /*001c*/ 	.word	0xfffffffc


//--------------------- .nv.constant4             --------------------------
	.section	.nv.constant4,"a",@progbits
	.align	8
	.align		8
.nv.constant4:
        /*0000*/ 	.dword	_$_str
	.align		8
        /*0008*/ 	.dword	_$_str_$_2


//--------------------- .text.triton_poi_fused__native_batch_norm_legit_no_training_relu_45 --------------------------
	.section	.text.triton_poi_fused__native_batch_norm_legit_no_training_relu_45,"ax",@progbits
	.sectionflags	@"SHF_BARRIERS=1"
	.align	128
        .global         triton_poi_fused__native_batch_norm_legit_no_training_relu_45
        .type           triton_poi_fused__native_batch_norm_legit_no_training_relu_45,@function
        .size           triton_poi_fused__native_batch_norm_legit_no_training_relu_45,(.L_x_1 - triton_poi_fused__native_batch_norm_legit_no_training_relu_45)
        .other          triton_poi_fused__native_batch_norm_legit_no_training_relu_45,@"STO_CUDA_ENTRY STV_DEFAULT"
triton_poi_fused__native_batch_norm_legit_no_training_relu_45:
.text.triton_poi_fused__native_batch_norm_legit_no_training_relu_45:
[----:B------:R-:W0:Y:S01]  /*0000*/  LDC R1, c[0x0][0x28] ;  /* 0x00000a00ff017b82 */ /* 0x000e220000000800 */
[----:B------:R-:W1:Y:S07]  /*0010*/  S2R R2, SR_CTAID.Y ;  /* 0x0000000000027919 */ /* 0x000e6e0000002600 */
[----:B------:R-:W2:Y:S01]  /*0020*/  LDC.64 R10, c[0x0][0x220] ;  /* 0x00008800ff0a7b82 */ /* 0x000ea20000000a00 */
[----:B------:R-:W-:Y:S01]  /*0030*/  CS2R R6, SRZ ;  /* 0x0000000000067805 */ /* 0x000fe2000001ff00 */
[----:B------:R-:W-:Y:S01]  /*0040*/  ULDC.64 UR6, c[0x0][0x208] ;  /* 0x0000820000067ab9 */ /* 0x000fe20000000a00 */
[----:B------:R-:W3:Y:S01]  /*0050*/  S2R R3, SR_TID.X ;  /* 0x0000000000037919 */ /* 0x000ee20000002100 */
[----:B------:R-:W4:Y:S04]  /*0060*/  S2R R0, SR_CTAID.X ;  /* 0x0000000000007919 */ /* 0x000f280000002500 */
[----:B------:R-:W5:Y:S08]  /*0070*/  LDC.64 R24, c[0x0][0x210] ;  /* 0x00008400ff187b82 */ /* 0x000f700000000a00 */
[----:B------:R-:W5:Y:S01]  /*0080*/  LDC.64 R20, c[0x0][0x218] ;  /* 0x00008600ff147b82 */ /* 0x000f620000000a00 */
[----:B-1----:R-:W-:-:S04]  /*0090*/  IMAD.SHL.U32 R2, R2, 0x4, RZ ;  /* 0x0000000402027824 */ /* 0x002fc800078e00ff */
[C---:B------:R-:W-:Y:S01]  /*00a0*/  IMAD.HI R4, R2.reuse, 0x2aaaaaab, RZ ;  /* 0x2aaaaaab02047827 */ /* 0x040fe200078e02ff */
[----:B------:R-:W-:-:S04]  /*00b0*/  ISETP.GE.AND P0, PT, R2, 0x600, PT ;  /* 0x000006000200780c */ /* 0x000fc80003f06270 */
[----:B------:R-:W-:-:S04]  /*00c0*/  SHF.R.U32.HI R5, RZ, 0x1f, R4 ;  /* 0x0000001fff057819 */ /* 0x000fc80000011604 */
[----:B------:R-:W-:Y:S02]  /*00d0*/  LEA.HI.SX32 R8, R4, R5, 0x1a ;  /* 0x0000000504087211 */ /* 0x000fe400078fd2ff */
[----:B------:R-:W-:-:S03]  /*00e0*/  CS2R R4, SRZ ;  /* 0x0000000000047805 */ /* 0x000fc6000001ff00 */
[----:B------:R-:W-:-:S04]  /*00f0*/  IMAD R23, R8, -0x180, R2 ;  /* 0xfffffe8008177824 */ /* 0x000fc800078e0202 */
[----:B--2---:R-:W-:-:S05]  /*0100*/  IMAD.WIDE R10, R23, 0x4, R10 ;  /* 0x00000004170a7825 */ /* 0x004fca00078e020a */
[----:B------:R1:W2:Y:S01]  /*0110*/  @!P0 LDG.E.EL.128 R4, desc[UR6][R10.64] ;  /* 0x000000060a048981 */ /* 0x0002a2000c2e1d00 */
[----:B---3--:R-:W-:Y:S01]  /*0120*/  LOP3.LUT R9, R3, 0x7f, RZ, 0xc0, !PT ;  /* 0x0000007f03097812 */ /* 0x008fe200078ec0ff */
[----:B------:R-:W-:-:S03]  /*0130*/  IMAD R14, R8, 0x12600, R23 ;  /* 0x00012600080e7824 */ /* 0x000fc600078e0217 */
[----:B----4-:R-:W-:Y:S02]  /*0140*/  PRMT R12, R9, 0x6540, R0 ;  /* 0x00006540090c7816 */ /* 0x010fe40000000000 */
[----:B------:R-:W-:Y:S02]  /*0150*/  CS2R R8, SRZ ;  /* 0x0000000000087805 */ /* 0x000fe4000001ff00 */
[C---:B------:R-:W-:Y:S01]  /*0160*/  LOP3.LUT R13, R12.reuse, 0x80, RZ, 0xfc, !PT ;  /* 0x000000800c0d7812 */ /* 0x040fe200078efcff */
[C-C-:B------:R-:W-:Y:S01]  /*0170*/  IMAD R27, R12.reuse, 0x180, R14.reuse ;  /* 0x000001800c1b7824 */ /* 0x140fe200078e020e */
[----:B------:R-:W-:Y:S02]  /*0180*/  ISETP.LT.AND P1, PT, R12, 0xc4, !P0 ;  /* 0x000000c40c00780c */ /* 0x000fe40004721270 */
[----:B-1----:R-:W-:Y:S02]  /*0190*/  CS2R R10, SRZ ;  /* 0x00000000000a7805 */ /* 0x002fe4000001ff00 */
[C---:B------:R-:W-:Y:S01]  /*01a0*/  ISETP.LT.AND P2, PT, R13.reuse, 0xc4, !P0 ;  /* 0x000000c40d00780c */ /* 0x040fe20004741270 */
[----:B------:R-:W-:-:S02]  /*01b0*/  IMAD R15, R13, 0x180, R14 ;  /* 0x000001800d0f7824 */ /* 0x000fc400078e020e */
[----:B-----5:R-:W-:Y:S01]  /*01c0*/  IMAD.WIDE R26, R27, 0x4, R24 ;  /* 0x000000041b1a7825 */ /* 0x020fe200078e0218 */
[----:B------:R-:W-:-:S03]  /*01d0*/  CS2R R12, SRZ ;  /* 0x00000000000c7805 */ /* 0x000fc6000001ff00 */
[----:B------:R-:W-:Y:S01]  /*01e0*/  IMAD.WIDE R24, R15, 0x4, R24 ;  /* 0x000000040f187825 */ /* 0x000fe200078e0218 */
[----:B------:R-:W-:-:S03]  /*01f0*/  CS2R R14, SRZ ;  /* 0x00000000000e7805 */ /* 0x000fc6000001ff00 */
[C---:B0-----:R-:W-:Y:S01]  /*0200*/  IMAD.WIDE R20, R23.reuse, 0x4, R20 ;  /* 0x0000000417147825 */ /* 0x041fe200078e0214 */
[----:B------:R-:W3:Y:S01]  /*0210*/  @P1 LDG.E.EL.128 R8, desc[UR6][R26.64] ;  /* 0x000000061a081981 */ /* 0x000ee2000c2e1d00 */
[----:B------:R-:W-:Y:S02]  /*0220*/  CS2R R16, SRZ ;  /* 0x0000000000107805 */ /* 0x000fe4000001ff00 */
[----:B------:R-:W-:Y:S01]  /*0230*/  CS2R R18, SRZ ;  /* 0x0000000000127805 */ /* 0x000fe2000001ff00 */
[----:B------:R0:W3:Y:S05]  /*0240*/  @!P0 LDG.E.EL.128 R12, desc[UR6][R20.64] ;  /* 0x00000006140c8981 */ /* 0x0000ea000c2e1d00 */
[----:B------:R1:W4:Y:S01]  /*0250*/  @P2 LDG.E.EL.128 R16, desc[UR6][R24.64] ;  /* 0x0000000618102981 */ /* 0x000322000c2e1d00 */
[----:B------:R-:W-:Y:S01]  /*0260*/  IMAD.MOV.U32 R22, RZ, RZ, 0x3e800000 ;  /* 0x3e800000ff167424 */ /* 0x000fe200078e00ff */
[----:B0-----:R-:W0:Y:S02]  /*0270*/  LDC.64 R20, c[0x0][0x230] ;  /* 0x00008c00ff147b82 */ /* 0x001e240000000a00 */
[----:B0-----:R-:W-:-:S04]  /*0280*/  IMAD.WIDE R20, R23, 0x4, R20 ;  /* 0x0000000417147825 */ /* 0x001fc800078e0214 */
[----:B--2---:R-:W-:Y:S01]  /*0290*/  FADD R4, R4, 9.9999997473787516356e-06 ;  /* 0x3727c5ac04047421 */ /* 0x004fe20000000000 */
[----:B------:R-:W-:Y:S01]  /*02a0*/  FADD R5, R5, 9.9999997473787516356e-06 ;  /* 0x3727c5ac05057421 */ /* 0x000fe20000000000 */
[----:B------:R-:W-:Y:S02]  /*02b0*/  FADD R7, R7, 9.9999997473787516356e-06 ;  /* 0x3727c5ac07077421 */ /* 0x000fe40000000000 */
[----:B------:R-:W0:Y:S08]  /*02c0*/  MUFU.SQRT R26, R4 ;  /* 0x00000004001a7308 */ /* 0x000e300000002000 */
[----:B------:R2:W5:Y:S01]  /*02d0*/  MUFU.SQRT R27, R5 ;  /* 0x00000005001b7308 */ /* 0x0005620000002000 */
[----:B0-----:R-:W-:-:S07]  /*02e0*/  FSETP.GT.AND P1, PT, R26, 8.50705917302346158658e+37, PT ;  /* 0x7e8000001a00780b */ /* 0x001fce0003f24000 */
[----:B------:R3:W0:Y:S01]  /*02f0*/  MUFU.SQRT R29, R7 ;  /* 0x00000007001d7308 */ /* 0x0006220000002000 */
[----:B------:R-:W-:Y:S01]  /*0300*/  FSETP.GEU.AND P4, PT, R26, 1.175494350822287508e-38, PT ;  /* 0x008000001a00780b */ /* 0x000fe20003f8e000 */
[----:B--2---:R-:W2:Y:S01]  /*0310*/  LDC.64 R4, c[0x0][0x228] ;  /* 0x00008a00ff047b82 */ /* 0x004ea20000000a00 */
[C---:B-----5:R-:W-:Y:S02]  /*0320*/  FSETP.GT.AND P2, PT, R27.reuse, 8.50705917302346158658e+37, PT ;  /* 0x7e8000001b00780b */ /* 0x060fe40003f44000 */
[----:B------:R-:W-:Y:S01]  /*0330*/  FSETP.GEU.AND P5, PT, R27, 1.175494350822287508e-38, PT ;  /* 0x008000001b00780b */ /* 0x000fe20003fae000 */
[----:B---3--:R-:W-:Y:S01]  /*0340*/  FADD R7, -R12, R8 ;  /* 0x000000080c077221 */ /* 0x008fe20000000100 */
[C---:B-1----:R-:W-:Y:S01]  /*0350*/  FADD R24, -R13.reuse, R9 ;  /* 0x000000090d187221 */ /* 0x042fe20000000100 */
[----:B------:R-:W-:Y:S01]  /*0360*/  @P1 FMUL R26, R26, 0.25 ;  /* 0x3e8000001a1a1820 */ /* 0x000fe20000400000 */
[----:B----4-:R-:W-:Y:S01]  /*0370*/  FADD R17, -R13, R17 ;  /* 0x000000110d117221 */ /* 0x010fe20000000100 */
[----:B------:R-:W-:Y:S01]  /*0380*/  FADD R25, -R14, R10 ;  /* 0x0000000a0e197221 */ /* 0x000fe20000000100 */
[----:B0-----:R-:W-:-:S03]  /*0390*/  FSETP.GT.AND P3, PT, R29, 8.50705917302346158658e+37, PT ;  /* 0x7e8000001d00780b */ /* 0x001fc60003f64000 */
[----:B------:R-:W-:Y:S01]  /*03a0*/  @!P4 FMUL R26, R26, 16777216 ;  /* 0x4b8000001a1ac820 */ /* 0x000fe20000400000 */
[----:B------:R-:W-:Y:S01]  /*03b0*/  FSETP.GEU.AND P6, PT, R29, 1.175494350822287508e-38, PT ;  /* 0x008000001d00780b */ /* 0x000fe20003fce000 */
[----:B------:R-:W-:Y:S01]  /*03c0*/  FADD R16, -R12, R16 ;  /* 0x000000100c107221 */ /* 0x000fe20000000100 */
[C---:B------:R-:W-:Y:S01]  /*03d0*/  FSEL R9, R22.reuse, 1, P1 ;  /* 0x3f80000016097808 */ /* 0x040fe20000800000 */
[----:B------:R-:W-:Y:S01]  /*03e0*/  @P2 FMUL R27, R27, 0.25 ;  /* 0x3e8000001b1b2820 */ /* 0x000fe20000400000 */
[C---:B------:R-:W-:Y:S01]  /*03f0*/  FSEL R10, R22.reuse, 1, P2 ;  /* 0x3f800000160a7808 */ /* 0x040fe20001000000 */
[----:B------:R-:W0:Y:S01]  /*0400*/  MUFU.RCP R26, R26 ;  /* 0x0000001a001a7308 */ /* 0x000e220000001000 */
[----:B------:R-:W-:Y:S01]  /*0410*/  FSEL R13, R22, 1, P3 ;  /* 0x3f800000160d7808 */ /* 0x000fe20001800000 */
[----:B------:R-:W-:Y:S01]  /*0420*/  @!P5 FMUL R27, R27, 16777216 ;  /* 0x4b8000001b1bd820 */ /* 0x000fe20000400000 */
[----:B------:R-:W-:Y:S01]  /*0430*/  @!P4 FMUL R9, R9, 16777216 ;  /* 0x4b8000000909c820 */ /* 0x000fe20000400000 */
[----:B------:R-:W-:Y:S01]  /*0440*/  @!P5 FMUL R10, R10, 16777216 ;  /* 0x4b8000000a0ad820 */ /* 0x000fe20000400000 */
[----:B------:R-:W-:Y:S01]  /*0450*/  FADD R18, -R14, R18 ;  /* 0x000000120e127221 */ /* 0x000fe20000000100 */
[----:B------:R-:W-:Y:S01]  /*0460*/  @P3 FMUL R29, R29, 0.25 ;  /* 0x3e8000001d1d3820 */ /* 0x000fe20000400000 */
[----:B------:R-:W-:Y:S01]  /*0470*/  FADD R28, -R15, R11 ;  /* 0x0000000b0f1c7221 */ /* 0x000fe20000000100 */
[----:B------:R-:W1:Y:S01]  /*0480*/  MUFU.RCP R27, R27 ;  /* 0x0000001b001b7308 */ /* 0x000e620000001000 */
[----:B------:R-:W-:Y:S01]  /*0490*/  @!P6 FMUL R13, R13, 16777216 ;  /* 0x4b8000000d0de820 */ /* 0x000fe20000400000 */
[----:B------:R-:W-:Y:S01]  /*04a0*/  @!P6 FMUL R29, R29, 16777216 ;  /* 0x4b8000001d1de820 */ /* 0x000fe20000400000 */
[----:B------:R-:W-:Y:S01]  /*04b0*/  FADD R19, -R15, R19 ;  /* 0x000000130f137221 */ /* 0x000fe20000000100 */
[----:B--2---:R-:W-:-:S04]  /*04c0*/  IMAD.WIDE R4, R23, 0x4, R4 ;  /* 0x0000000417047825 */ /* 0x004fc800078e0204 */
[----:B0-----:R-:W-:Y:S01]  /*04d0*/  FMUL R26, R26, R9 ;  /* 0x000000091a1a7220 */ /* 0x001fe20000400000 */
[----:B------:R-:W0:Y:S01]  /*04e0*/  MUFU.RCP R8, R29 ;  /* 0x0000001d00087308 */ /* 0x000e220000001000 */
[----:B------:R-:W-:Y:S01]  /*04f0*/  CS2R R14, SRZ ;  /* 0x00000000000e7805 */ /* 0x000fe2000001ff00 */
[----:B-1----:R-:W-:Y:S01]  /*0500*/  FMUL R27, R27, R10 ;  /* 0x0000000a1b1b7220 */ /* 0x002fe20000400000 */
[----:B------:R-:W-:Y:S01]  /*0510*/  CS2R R10, SRZ ;  /* 0x00000000000a7805 */ /* 0x000fe2000001ff00 */
[----:B0-----:R-:W-:Y:S01]  /*0520*/  FMUL R29, R8, R13 ;  /* 0x0000000d081d7220 */ /* 0x001fe20000400000 */
[----:B------:R-:W-:Y:S02]  /*0530*/  CS2R R8, SRZ ;  /* 0x0000000000087805 */ /* 0x000fe4000001ff00 */
[----:B------:R-:W-:-:S04]  /*0540*/  CS2R R12, SRZ ;  /* 0x00000000000c7805 */ /* 0x000fc8000001ff00 */
[----:B------:R0:W2:Y:S04]  /*0550*/  @!P0 LDG.E.EL.128 R8, desc[UR6][R4.64] ;  /* 0x0000000604088981 */ /* 0x0000a8000c2e1d00 */
[----:B------:R-:W2:Y:S01]  /*0560*/  @!P0 LDG.E.EL.128 R12, desc[UR6][R20.64] ;  /* 0x00000006140c8981 */ /* 0x000ea2000c2e1d00 */
[----:B------:R-:W-:Y:S01]  /*0570*/  FADD R6, R6, 9.9999997473787516356e-06 ;  /* 0x3727c5ac06067421 */ /* 0x000fe20000000000 */
[----:B------:R-:W1:Y:S01]  /*0580*/  S2UR UR5, SR_CgaCtaId ;  /* 0x00000000000579c3 */ /* 0x000e620000008800 */
[C---:B------:R-:W-:Y:S01]  /*0590*/  FMUL R7, R26.reuse, R7 ;  /* 0x000000071a077220 */ /* 0x040fe20000400000 */
[C---:B------:R-:W-:Y:S01]  /*05a0*/  FMUL R28, R29.reuse, R28 ;  /* 0x0000001c1d1c7220 */ /* 0x040fe20000400000 */
[----:B------:R3:W4:Y:S01]  /*05b0*/  MUFU.SQRT R23, R6 ;  /* 0x0000000600177308 */ /* 0x0007220000002000 */
[----:B0-----:R-:W-:Y:S01]  /*05c0*/  FMUL R4, R29, R19 ;  /* 0x000000131d047220 */ /* 0x001fe20000400000 */
[----:B------:R-:W-:Y:S01]  /*05d0*/  FMUL R19, R26, R16 ;  /* 0x000000101a137220 */ /* 0x000fe20000400000 */
[C---:B------:R-:W-:Y:S01]  /*05e0*/  FMUL R24, R27.reuse, R24 ;  /* 0x000000181b187220 */ /* 0x040fe20000400000 */
[----:B------:R-:W-:Y:S01]  /*05f0*/  UMOV UR4, 0x400 ;  /* 0x0000040000047882 */ /* 0x000fe20000000000 */
[----:B---3--:R-:W-:Y:S01]  /*0600*/  FMUL R6, R27, R17 ;  /* 0x000000111b067220 */ /* 0x008fe20000400000 */
[----:B----4-:R-:W-:-:S02]  /*0610*/  FSETP.GT.AND P0, PT, R23, 8.50705917302346158658e+37, PT ;  /* 0x7e8000001700780b */ /* 0x010fc40003f04000 */
[----:B------:R-:W-:Y:S02]  /*0620*/  FSETP.GEU.AND P1, PT, R23, 1.175494350822287508e-38, PT ;  /* 0x008000001700780b */ /* 0x000fe40003f2e000 */
[----:B------:R-:W-:Y:S01]  /*0630*/  FSEL R22, R22, 1, P0 ;  /* 0x3f80000016167808 */ /* 0x000fe20000000000 */
[----:B-1----:R-:W-:-:S08]  /*0640*/  UPRMT UR4, UR5, 0x654, UR4 ;  /* 0x0000065405047896 */ /* 0x002fd00008000004 */
[----:B------:R-:W-:Y:S02]  /*0650*/  @P0 FMUL R23, R23, 0.25 ;  /* 0x3e80000017170820 */ /* 0x000fe40000400000 */
[----:B------:R-:W-:Y:S02]  /*0660*/  @!P1 FMUL R22, R22, 16777216 ;  /* 0x4b80000016169820 */ /* 0x000fe40000400000 */
[----:B------:R-:W-:-:S06]  /*0670*/  @!P1 FMUL R23, R23, 16777216 ;  /* 0x4b80000017179820 */ /* 0x000fcc0000400000 */
[----:B------:R-:W0:Y:S02]  /*0680*/  MUFU.RCP R23, R23 ;  /* 0x0000001700177308 */ /* 0x000e240000001000 */
[----:B0-----:R-:W-:-:S04]  /*0690*/  FMUL R22, R23, R22 ;  /* 0x0000001617167220 */ /* 0x001fc80000400000 */
[C---:B------:R-:W-:Y:S01]  /*06a0*/  FMUL R25, R22.reuse, R25 ;  /* 0x0000001916197220 */ /* 0x040fe20000400000 */
[----:B------:R-:W-:Y:S01]  /*06b0*/  FMUL R5, R22, R18 ;  /* 0x0000001216057220 */ /* 0x000fe20000400000 */
[-CC-:B--2---:R-:W-:Y:S01]  /*06c0*/  FFMA R7, R7, R8.reuse, R12.reuse ;  /* 0x0000000807077223 */ /* 0x184fe2000000000c */
[----:B------:R-:W-:Y:S01]  /*06d0*/  FFMA R19, R19, R8, R12 ;  /* 0x0000000813137223 */ /* 0x000fe2000000000c */
[-CC-:B------:R-:W-:Y:S01]  /*06e0*/  FFMA R6, R6, R9.reuse, R13.reuse ;  /* 0x0000000906067223 */ /* 0x180fe2000000000d */
[-CC-:B------:R-:W-:Y:S01]  /*06f0*/  FFMA R25, R25, R10.reuse, R14.reuse ;  /* 0x0000000a19197223 */ /* 0x180fe2000000000e */
[----:B------:R-:W-:Y:S01]  /*0700*/  FFMA R24, R24, R9, R13 ;  /* 0x0000000918187223 */ /* 0x000fe2000000000d */
[----:B------:R-:W-:Y:S01]  /*0710*/  FSETP.GEU.AND P0, PT, R7, RZ, PT ;  /* 0x000000ff0700720b */ /* 0x000fe20003f0e000 */
[----:B------:R-:W-:Y:S01]  /*0720*/  FFMA R5, R5, R10, R14 ;  /* 0x0000000a05057223 */ /* 0x000fe2000000000e */
[-CC-:B------:R-:W-:Y:S01]  /*0730*/  FFMA R28, R28, R11.reuse, R15.reuse ;  /* 0x0000000b1c1c7223 */ /* 0x180fe2000000000f */
[----:B------:R-:W-:Y:S01]  /*0740*/  FFMA R4, R4, R11, R15 ;  /* 0x0000000b04047223 */ /* 0x000fe2000000000f */
[----:B------:R-:W-:-:S02]  /*0750*/  FSEL R7, R7, RZ, P0 ;  /* 0x000000ff07077208 */ /* 0x000fc40000000000 */
[----:B------:R-:W-:Y:S02]  /*0760*/  FSETP.GEU.AND P2, PT, R25, RZ, PT ;  /* 0x000000ff1900720b */ /* 0x000fe40003f4e000 */
[----:B------:R-:W-:Y:S02]  /*0770*/  FSETP.GEU.AND P1, PT, R19, RZ, PT ;  /* 0x000000ff1300720b */ /* 0x000fe40003f2e000 */
[C---:B------:R-:W-:Y:S02]  /*0780*/  FSETP.GEU.AND P0, PT, R6.reuse, RZ, PT ;  /* 0x000000ff0600720b */ /* 0x040fe40003f0e000 */
[----:B------:R-:W-:Y:S02]  /*0790*/  FSEL R25, R25, RZ, P2 ;  /* 0x000000ff19197208 */ /* 0x000fe40001000000 */
[----:B------:R-:W-:Y:S02]  /*07a0*/  FSEL R19, R19, RZ, P1 ;  /* 0x000000ff13137208 */ /* 0x000fe40000800000 */
[----:B------:R-:W-:-:S02]  /*07b0*/  FSEL R6, R6, RZ, P0 ;  /* 0x000000ff06067208 */ /* 0x000fc40000000000 */
[----:B------:R-:W-:Y:S02]  /*07c0*/  LOP3.LUT R13, R3, 0x7f, RZ, 0xc0, !PT ;  /* 0x0000007f030d7812 */ /* 0x000fe400078ec0ff */
[----:B------:R-:W-:Y:S02]  /*07d0*/  FSETP.GEU.AND P3, PT, R24, RZ, PT ;  /* 0x000000ff1800720b */ /* 0x000fe40003f6e000 */
[----:B------:R-:W-:Y:S02]  /*07e0*/  FSETP.GEU.AND P1, PT, R5, RZ, PT ;  /* 0x000000ff0500720b */ /* 0x000fe40003f2e000 */
[----:B------:R-:W-:Y:S02]  /*07f0*/  FSETP.GEU.AND P0, PT, R4, RZ, PT ;  /* 0x000000ff0400720b */ /* 0x000fe40003f0e000 */
[----:B------:R-:W-:Y:S02]  /*0800*/  FSETP.GEU.AND P2, PT, R28, RZ, PT ;  /* 0x000000ff1c00720b */ /* 0x000fe40003f4e000 */
[----:B------:R-:W-:-:S02]  /*0810*/  LEA R13, R13, UR4, 0x2 ;  /* 0x000000040d0d7c11 */ /* 0x000fc4000f8e10ff */
[----:B------:R-:W-:Y:S02]  /*0820*/  FSEL R24, R24, RZ, P3 ;  /* 0x000000ff18187208 */ /* 0x000fe40001800000 */
[----:B------:R-:W-:Y:S01]  /*0830*/  FSEL R10, R5, RZ, P1 ;  /* 0x000000ff050a7208 */ /* 0x000fe20000800000 */
[----:B------:R-:W-:Y:S01]  /*0840*/  STS [R13], R7 ;  /* 0x000000070d007388 */ /* 0x000fe20000000800 */
[----:B------:R-:W-:Y:S02]  /*0850*/  FSEL R28, R28, RZ, P2 ;  /* 0x000000ff1c1c7208 */ /* 0x000fe40001000000 */
[----:B------:R-:W-:Y:S01]  /*0860*/  FSEL R12, R4, RZ, P0 ;  /* 0x000000ff040c7208 */ /* 0x000fe20000000000 */
[----:B------:R-:W-:Y:S01]  /*0870*/  STS [R13+0x404], R24 ;  /* 0x000404180d007388 */ /* 0x000fe20000000800 */
[----:B------:R-:W-:Y:S02]  /*0880*/  SHF.R.U32.HI R8, RZ, 0x4, R3 ;  /* 0x00000004ff087819 */ /* 0x000fe40000011603 */
[----:B------:R-:W-:Y:S01]  /*0890*/  SHF.L.U32 R9, R3, 0x2, RZ ;  /* 0x0000000203097819 */ /* 0x000fe200000006ff */
[----:B------:R-:W-:Y:S01]  /*08a0*/  STS [R13+0x808], R25 ;  /* 0x000808190d007388 */ /* 0x000fe20000000800 */
[----:B------:R-:W-:-:S02]  /*08b0*/  LOP3.LUT R11, R8, 0x4, RZ, 0xc0, !PT ;  /* 0x00000004080b7812 */ /* 0x000fc400078ec0ff */
[----:B------:R-:W-:Y:S01]  /*08c0*/  LOP3.LUT R8, R9, 0x1fc, RZ, 0xc0, !PT ;  /* 0x000001fc09087812 */ /* 0x000fe200078ec0ff */
[----:B------:R-:W-:Y:S01]  /*08d0*/  STS [R13+0x200], R19 ;  /* 0x000200130d007388 */ /* 0x000fe20000000800 */
[----:B------:R-:W-:Y:S01]  /*08e0*/  SHF.R.U32.HI R3, RZ, 0x6, R3 ;  /* 0x00000006ff037819 */ /* 0x000fe20000011603 */
[----:B------:R-:W-:Y:S01]  /*08f0*/  VIADD R11, R11, UR4 ;  /* 0x000000040b0b7c36 */ /* 0x000fe20008000000 */
[----:B------:R-:W-:Y:S01]  /*0900*/  LOP3.LUT R9, R9, 0xfc, RZ, 0xc0, !PT ;  /* 0x000000fc09097812 */ /* 0x000fe200078ec0ff */
[----:B------:R-:W-:Y:S01]  /*0910*/  STS [R13+0x604], R6 ;  /* 0x000604060d007388 */ /* 0x000fe20000000800 */
[----:B------:R-:W-:Y:S02]  /*0920*/  SGXT.U32 R3, R3, 0x1 ;  /* 0x000000010303781a */ /* 0x000fe40000000000 */
[----:B------:R-:W-:Y:S01]  /*0930*/  LEA R14, R8, R11, 0x2 ;  /* 0x0000000b080e7211 */ /* 0x000fe200078e10ff */
[----:B------:R0:W-:Y:S01]  /*0940*/  STS [R13+0xa08], R10 ;  /* 0x000a080a0d007388 */ /* 0x0001e20000000800 */
[----:B------:R-:W-:-:S03]  /*0950*/  PRMT R0, R9, 0x6540, R0 ;  /* 0x0000654009007816 */ /* 0x000fc60000000000 */
[----:B------:R-:W-:Y:S01]  /*0960*/  STS [R13+0xc0c], R28 ;  /* 0x000c0c1c0d007388 */ /* 0x000fe20000000800 */
[----:B------:R-:W-:-:S03]  /*0970*/  ISETP.GE.AND P0, PT, R0, 0xc4, PT ;  /* 0x000000c40000780c */ /* 0x000fc60003f06270 */
[----:B------:R1:W-:Y:S01]  /*0980*/  STS [R13+0xe0c], R12 ;  /* 0x000e0c0c0d007388 */ /* 0x0003e20000000800 */
[----:B0-----:R-:W-:Y:S01]  /*0990*/  LOP3.LUT R10, R3, R2, RZ, 0xfc, !PT ;  /* 0x00000002030a7212 */ /* 0x001fe200078efcff */
[----:B------:R-:W-:Y:S03]  /*09a0*/  BAR.SYNC.DEFER_BLOCKING 0x0 ;  /* 0x0000000000007b1d */ /* 0x000fe60000010000 */
[C---:B------:R-:W-:Y:S01]  /*09b0*/  ISETP.LT.AND P1, PT, R10.reuse, 0x600, !P0 ;  /* 0x000006000a00780c */ /* 0x040fe20004721270 */
[----:B------:R-:W-:-:S04]  /*09c0*/  IMAD.HI R11, R10, 0x2aaaaaab, RZ ;  /* 0x2aaaaaab0a0b7827 */ /* 0x000fc800078e02ff */
[----:B------:R-:W0:Y:S01]  /*09d0*/  LDC.64 R2, c[0x0][0x238] ;  /* 0x00008e00ff027b82 */ /* 0x000e220000000a00 */
[----:B-1----:R-:W-:-:S04]  /*09e0*/  SHF.R.U32.HI R12, RZ, 0x1f, R11 ;  /* 0x0000001fff0c7819 */ /* 0x002fc8000001160b */
[----:B------:R-:W-:Y:S02]  /*09f0*/  LEA.HI.SX32 R11, R11, R12, 0x1a ;  /* 0x0000000c0b0b7211 */ /* 0x000fe400078fd2ff */
[----:B------:R-:W-:-:S03]  /*0a00*/  LOP3.LUT R12, R8, 0x200, RZ, 0xfc, !PT ;  /* 0x00000200080c7812 */ /* 0x000fc600078efcff */
[----:B------:R-:W-:Y:S01]  /*0a10*/  IMAD R9, R11, -0x180, R10 ;  /* 0xfffffe800b097824 */ /* 0x000fe200078e020a */
[----:B------:R-:W-:-:S03]  /*0a20*/  SHF.R.U32.HI R13, RZ, 0x6, R12 ;  /* 0x00000006ff0d7819 */ /* 0x000fc6000001160c */
[----:B------:R-:W-:Y:S01]  /*0a30*/  IMAD R12, R9, 0xc4, R0 ;  /* 0x000000c4090c7824 */ /* 0x000fe200078e0200 */
[----:B------:R-:W-:Y:S01]  /*0a40*/  LOP3.LUT R9, R10, 0x2, RZ, 0xfc, !PT ;  /* 0x000000020a097812 */ /* 0x000fe200078efcff */
[----:B------:R-:W-:Y:S02]  /*0a50*/  LDS R4, [R14] ;  /* 0x000000000e047984 */ /* 0x000fe40000000800 */
[----:B------:R-:W-:Y:S01]  /*0a60*/  IMAD R11, R11, 0x63880, R12 ;  /* 0x000638800b0b7824 */ /* 0x000fe200078e020c */
[----:B------:R-:W-:Y:S01]  /*0a70*/  ISETP.LT.AND P0, PT, R9, 0x600, !P0 ;  /* 0x000006000900780c */ /* 0x000fe20004701270 */
[----:B------:R-:W-:Y:S01]  /*0a80*/  LDS R5, [R14+0x4] ;  /* 0x000004000e057984 */ /* 0x000fe20000000800 */
[----:B------:R-:W-:Y:S01]  /*0a90*/  LOP3.LUT R13, R13, 0xc, RZ, 0xc0, !PT ;  /* 0x0000000c0d0d7812 */ /* 0x000fe200078ec0ff */
[----:B0-----:R-:W-:Y:S02]  /*0aa0*/  IMAD.WIDE R10, R11, 0x4, R2 ;  /* 0x000000040b0a7825 */ /* 0x001fe400078e0202 */
[----:B------:R-:W-:Y:S02]  /*0ab0*/  LDS R6, [R14+0x8] ;  /* 0x000008000e067984 */ /* 0x000fe40000000800 */
[----:B------:R-:W-:-:S02]  /*0ac0*/  VIADD R13, R13, UR4 ;  /* 0x000000040d0d7c36 */ /* 0x000fc40008000000 */
[----:B------:R-:W0:Y:S03]  /*0ad0*/  LDS R7, [R14+0xc] ;  /* 0x00000c000e077984 */ /* 0x000e260000000800 */
[----:B------:R-:W-:Y:S01]  /*0ae0*/  LEA R13, R8, R13, 0x2 ;  /* 0x0000000d080d7211 */ /* 0x000fe200078e10ff */
[----:B0-----:R0:W-:Y:S02]  /*0af0*/  @P1 STG.E.128 desc[UR6][R10.64], R4 ;  /* 0x000000040a001986 */ /* 0x0011e4000c101d06 */
[----:B0-----:R-:W-:Y:S05]  /*0b00*/  @!P0 EXIT ;  /* 0x000000000000894d */ /* 0x001fea0003800000 */
[----:B0-----:R-:W-:Y:S01]  /*0b10*/  LDS R4, [R13+0x800] ;  /* 0x000800000d047984 */ /* 0x001fe20000000800 */
[----:B------:R-:W-:-:S03]  /*0b20*/  IMAD.HI R8, R9, 0x2aaaaaab, RZ ;  /* 0x2aaaaaab09087827 */ /* 0x000fc600078e02ff */
[----:B------:R-:W-:Y:S02]  /*0b30*/  LDS R5, [R13+0x804] ;  /* 0x000804000d057984 */ /* 0x000fe40000000800 */
[----:B------:R-:W-:Y:S02]  /*0b40*/  SHF.R.U32.HI R11, RZ, 0x1f, R8 ;  /* 0x0000001fff0b7819 */ /* 0x000fe40000011608 */
[----:B------:R-:W-:Y:S02]  /*0b50*/  LDS R6, [R13+0x808] ;  /* 0x000808000d067984 */ /* 0x000fe40000000800 */
[----:B------:R-:W-:Y:S02]  /*0b60*/  LEA.HI.SX32 R8, R8, R11, 0x1a ;  /* 0x0000000b08087211 */ /* 0x000fe400078fd2ff */
[----:B------:R-:W0:Y:S03]  /*0b70*/  LDS R7, [R13+0x80c] ;  /* 0x00080c000d077984 */ /* 0x000e260000000800 */
[----:B------:R-:W-:-:S04]  /*0b80*/  IMAD R9, R8, -0x180, R9 ;  /* 0xfffffe8008097824 */ /* 0x000fc800078e0209 */
[----:B------:R-:W-:-:S04]  /*0b90*/  IMAD R9, R9, 0xc4, R0 ;  /* 0x000000c409097824 */ /* 0x000fc800078e0200 */
[----:B------:R-:W-:-:S04]  /*0ba0*/  IMAD R9, R8, 0x63880, R9 ;  /* 0x0006388008097824 */ /* 0x000fc800078e0209 */
[----:B------:R-:W-:-:S05]  /*0bb0*/  IMAD.WIDE R2, R9, 0x4, R2 ;  /* 0x0000000409027825 */ /* 0x000fca00078e0202 */
[----:B0-----:R-:W-:Y:S01]  /*0bc0*/  STG.E.128 desc[UR6][R2.64], R4 ;  /* 0x0000000402007986 */ /* 0x001fe2000c101d06 */
[----:B------:R-:W-:Y:S05]  /*0bd0*/  EXIT ;  /* 0x000000000000794d */ /* 0x000fea0003800000 */
.L_x_0:
[----:B------:R-:W-:-:S00]  /*0be0*/  BRA `(.L_x_0) ;  /* 0xfffffffc00fc7947 */ /* 0x000fc0000383ffff */
[----:B------:R-:W-:-:S00]  /*0bf0*/  NOP ;  /* 0x0000000000007918 */ /* 0x000fc00000000000 */
        /* <DEDUP_REMOVED lines=8> */
.L_x_1:


//--------------------- .nv.global.init           --------------------------
	.section	.nv.global.init,"aw",@progbits
.nv.global.init:
	.type		_$_str,@object
	.size		_$_str,(_$_str_$_2 - _$_str)
_$_str:
        /*0000*/ 	.byte	0x5f, 0x5f, 0x43, 0x55, 0x44, 0x41, 0x5f, 0x46, 0x54, 0x5a, 0x00
	.type		_$_str_$_2,@object
	.size		_$_str_$_2,(.L_1 - _$_str_$_2)
_$_str_$_2:
        /*000b*/ 	.byte	0x5f, 0x5f, 0x43, 0x55, 0x44, 0x41, 0x5f, 0x50, 0x52, 0x45, 0x43, 0x5f, 0x53, 0x51, 0x52, 0x54
        /*001b*/ 	.byte	0x00
.L_1:


//--------------------- .nv.shared.triton_poi_fused__native_batch_norm_legit_no_training_relu_45 --------------------------
	.section	.nv.shared.triton_poi_fused__native_batch_norm_legit_no_training_relu_45,"aw",@nobits
	.sectionflags	@""
	.align	16
	.zero		1024


//--------------------- .nv.constant0.triton_poi_fused__native_batch_norm_legit_no_training_relu_45 --------------------------
	.section	.nv.constant0.triton_poi_fused__native_batch_norm_legit_no_training_relu_45,"a",@progbits
	.sectionflags	@""
	.align	4
.nv.constant0.triton_poi_fused__native_batch_norm_legit_no_training_relu_45:
	.zero		584
